//
// Generated by NVIDIA NVVM Compiler
//
// Compiler Build ID: CL-36424714
// Cuda compilation tools, release 13.0, V13.0.88
// Based on NVVM 20.0.0
//

.version 9.0
.target sm_100
.address_size 64

	// .globl	sigmoid

.visible .entry sigmoid(
	.param .u64 .ptr .align 1 sigmoid_param_0,
	.param .u32 sigmoid_param_1
)
{
	.reg .pred 	%p<2>;
	.reg .b32 	%r<8>;
	.reg .b32 	%f<15>;
	.reg .b64 	%rd<5>;

	ld.param.u64 	%rd1, [sigmoid_param_0];
	ld.param.u32 	%r2, [sigmoid_param_1];
	mov.u32 	%r3, %ctaid.x;
	mov.u32 	%r4, %ntid.x;
	mov.u32 	%r5, %tid.x;
	mad.lo.s32 	%r1, %r3, %r4, %r5;
	setp.ge.s32 	%p1, %r1, %r2;
	@%p1 bra 	$L__BB0_2;
	cvta.to.global.u64 	%rd2, %rd1;
	mul.wide.s32 	%rd3, %r1, 4;
	add.s64 	%rd4, %rd2, %rd3;
	ld.global.f32 	%f1, [%rd4];
	fma.rn.f32 	%f2, %f1, 0fBBBB989D, 0f3F000000;
	cvt.sat.f32.f32 	%f3, %f2;
	mov.f32 	%f4, 0f4B400001;
	mov.f32 	%f5, 0f437C0000;
	fma.rm.f32 	%f6, %f3, %f5, %f4;
	add.f32 	%f7, %f6, 0fCB40007F;
	neg.f32 	%f8, %f7;
	fma.rn.f32 	%f9, %f1, 0fBFB8AA3B, %f8;
	fma.rn.f32 	%f10, %f1, 0fB2A57060, %f9;
	mov.b32 	%r6, %f6;
	shl.b32 	%r7, %r6, 23;
	mov.b32 	%f11, %r7;
	ex2.approx.ftz.f32 	%f12, %f10;
	fma.rn.f32 	%f13, %f12, %f11, 0f3F800000;
	rcp.rn.f32 	%f14, %f13;
	st.global.f32 	[%rd4], %f14;
$L__BB0_2:
	ret;

}


// ===== COMPILED SASS (sm_100) =====

	.target	sm_100

	.elftype	@"ET_EXEC"


//--------------------- .note.nv.tkinfo           --------------------------
	.section	.note.nv.tkinfo,"",@"SHT_NOTE"
	.sectionflags	@"SHF_NOTE_NV_TKINFO"
	.tkinfo
        /*0018*/ 	.word	0x00000002
        /*0030*/ 	.string	""
        /*0030*/ 	.string	"ptxas"
        /*0030*/ 	.string	"Cuda compilation tools, release 13.0, V13.0.88"
        /*0030*/ 	.string	"Build cuda_13.0.r13.0/compiler.36424714_0"
        /*0030*/ 	.string	"-arch sm_100 -m 64 "



//--------------------- .note.nv.cuinfo           --------------------------
	.section	.note.nv.cuinfo,"",@"SHT_NOTE"
	.sectionflags	@"SHF_NOTE_NV_CUINFO"
        /*0018*/ 	.short	0x0002
        /*001a*/ 	.short	0x0064
        /*001c*/ 	.short	0x0082
	.zero		2


//--------------------- .nv.info                  --------------------------
	.section	.nv.info,"",@"SHT_CUDA_INFO"
	.align	4


	//----- nvinfo : EIATTR_REGCOUNT
	.align		4
        /*0000*/ 	.byte	0x04, 0x2f
        /*0002*/ 	.short	(.L_1 - .L_0)
	.align		4
.L_0:
        /*0004*/ 	.word	index@(sigmoid)
        /*0008*/ 	.word	0x0000000f


	//----- nvinfo : EIATTR_FRAME_SIZE
	.align		4
.L_1:
        /*000c*/ 	.byte	0x04, 0x11
        /*000e*/ 	.short	(.L_3 - .L_2)
	.align		4
.L_2:
        /*0010*/ 	.word	index@($__internal_0_$__cuda_sm20_rcp_rn_f32_slowpath)
        /*0014*/ 	.word	0x00000000


	//----- nvinfo : EIATTR_FRAME_SIZE
	.align		4
.L_3:
        /*0018*/ 	.byte	0x04, 0x11
        /*001a*/ 	.short	(.L_5 - .L_4)
	.align		4
.L_4:
        /*001c*/ 	.word	index@(sigmoid)
        /*0020*/ 	.word	0x00000000


	//----- nvinfo : EIATTR_MIN_STACK_SIZE
	.align		4
.L_5:
        /*0024*/ 	.byte	0x04, 0x12
        /*0026*/ 	.short	(.L_7 - .L_6)
	.align		4
.L_6:
        /*0028*/ 	.word	index@(sigmoid)
        /*002c*/ 	.word	0x00000000
.L_7:


//--------------------- .nv.compat                --------------------------
	.section	.nv.compat,"",@"SHT_CUDA_COMPAT_INFO"
	.align	4
        /*0000*/ 	.byte	0x02, 0x09, 0x00, 0x00, 0x02, 0x02, 0x01, 0x00, 0x02, 0x05, 0x05, 0x00, 0x03, 0x07, 0x01, 0x01
        /*0010*/ 	.byte	0x02, 0x03, 0x00, 0x00, 0x02, 0x06, 0x01, 0x00, 0x04, 0x0b, 0x08, 0x00, 0x09, 0x00, 0x00, 0x00
        /*0020*/ 	.byte	0x00, 0x00, 0x00, 0x00


//--------------------- .nv.info.sigmoid          --------------------------
	.section	.nv.info.sigmoid,"",@"SHT_CUDA_INFO"
	.sectionflags	@""
	.align	4


	//----- nvinfo : EIATTR_CUDA_API_VERSION
	.align		4
        /*0000*/ 	.byte	0x04, 0x37
        /*0002*/ 	.short	(.L_9 - .L_8)
.L_8:
        /*0004*/ 	.word	0x00000082


	//----- nvinfo : EIATTR_KPARAM_INFO
	.align		4
.L_9:
        /*0008*/ 	.byte	0x04, 0x17
        /*000a*/ 	.short	(.L_11 - .L_10)
.L_10:
        /*000c*/ 	.word	0x00000000
        /*0010*/ 	.short	0x0001
        /*0012*/ 	.short	0x0008
        /*0014*/ 	.byte	0x00, 0xf0, 0x11, 0x00


	//----- nvinfo : EIATTR_KPARAM_INFO
	.align		4
.L_11:
        /*0018*/ 	.byte	0x04, 0x17
        /*001a*/ 	.short	(.L_13 - .L_12)
.L_12:
        /*001c*/ 	.word	0x00000000
        /*0020*/ 	.short	0x0000
        /*0022*/ 	.short	0x0000
        /*0024*/ 	.byte	0x00, 0xf5, 0x21, 0x00


	//----- nvinfo : EIATTR_SPARSE_MMA_MASK
	.align		4
.L_13:
        /*0028*/ 	.byte	0x03, 0x50
        /*002a*/ 	.short	0x0000


	//----- nvinfo : EIATTR_MAXREG_COUNT
	.align		4
        /*002c*/ 	.byte	0x03, 0x1b
        /*002e*/ 	.short	0x00ff


	//----- nvinfo : EIATTR_MERCURY_ISA_VERSION
	.align		4
        /*0030*/ 	.byte	0x03, 0x5f
        /*0032*/ 	.short	0x0101


	//----- nvinfo : EIATTR_VRC_CTA_INIT_COUNT
	.align		4
        /*0034*/ 	.byte	0x02, 0x4a
	.zero		1
	.zero		1


	//----- nvinfo : EIATTR_EXIT_INSTR_OFFSETS
	.align		4
        /*0038*/ 	.byte	0x04, 0x1c
        /*003a*/ 	.short	(.L_15 - .L_14)


	//   ....[0]....
.L_14:
        /*003c*/ 	.word	0x00000070


	//   ....[1]....
        /*0040*/ 	.word	0x00000240


	//----- nvinfo : EIATTR_CRS_STACK_SIZE
	.align		4
.L_15:
        /*0044*/ 	.byte	0x04, 0x1e
        /*0046*/ 	.short	(.L_17 - .L_16)
.L_16:
        /*0048*/ 	.word	0x00000000


	//----- nvinfo : EIATTR_CBANK_PARAM_SIZE
	.align		4
.L_17:
        /*004c*/ 	.byte	0x03, 0x19
        /*004e*/ 	.short	0x000c


	//----- nvinfo : EIATTR_PARAM_CBANK
	.align		4
        /*0050*/ 	.byte	0x04, 0x0a
        /*0052*/ 	.short	(.L_19 - .L_18)
	.align		4
.L_18:
        /*0054*/ 	.word	index@(.nv.constant0.sigmoid)
        /*0058*/ 	.short	0x0380
        /*005a*/ 	.short	0x000c


	//----- nvinfo : EIATTR_SW_WAR
	.align		4
.L_19:
        /*005c*/ 	.byte	0x04, 0x36
        /*005e*/ 	.short	(.L_21 - .L_20)
.L_20:
        /*0060*/ 	.word	0x00000008
.L_21:


//--------------------- .nv.callgraph             --------------------------
	.section	.nv.callgraph,"",@"SHT_CUDA_CALLGRAPH"
	.align	4
	.sectionentsize	8
	.align		4
        /*0000*/ 	.word	0x00000000
	.align		4
        /*0004*/ 	.word	0xffffffff
	.align		4
        /*0008*/ 	.word	0x00000000
	.align		4
        /*000c*/ 	.word	0xfffffffe
	.align		4
        /*0010*/ 	.word	0x00000000
	.align		4
        /*0014*/ 	.word	0xfffffffd
	.align		4
        /*0018*/ 	.word	0x00000000
	.align		4
        /*001c*/ 	.word	0xfffffffc


//--------------------- .text.sigmoid             --------------------------
	.section	.text.sigmoid,"ax",@progbits
	.align	128
        .global         sigmoid
        .type           sigmoid,@function
        .size           sigmoid,(.L_x_8 - sigmoid)
        .other          sigmoid,@"STO_CUDA_ENTRY STV_DEFAULT"
sigmoid:
.text.sigmoid:
[----:B------:R-:W-:Y:S01]  /*0000*/  LDC R1, c[0x0][0x37c] ;  /* 0x0000df00ff017b82 */ /* 0x000fe20000000800 */
[----:B------:R-:W0:Y:S07]  /*0010*/  S2R R0, SR_TID.X ;  /* 0x0000000000007919 */ /* 0x000e2e0000002100 */
[----:B------:R-:W0:Y:S01]  /*0020*/  S2UR UR4, SR_CTAID.X ;  /* 0x00000000000479c3 */ /* 0x000e220000002500 */
[----:B------:R-:W1:Y:S07]  /*0030*/  LDCU UR5, c[0x0][0x388] ;  /* 0x00007100ff0577ac */ /* 0x000e6e0008000800 */
[----:B------:R-:W0:Y:S02]  /*0040*/  LDC R3, c[0x0][0x360] ;  /* 0x0000d800ff037b82 */ /* 0x000e240000000800 */
[----:B0-----:R-:W-:-:S05]  /*0050*/  IMAD R3, R3, UR4, R0 ;  /* 0x0000000403037c24 */ /* 0x001fca000f8e0200 */
[----:B-1----:R-:W-:-:S13]  /*0060*/  ISETP.GE.AND P0, PT, R3, UR5, PT ;  /* 0x0000000503007c0c */ /* 0x002fda000bf06270 */
[----:B------:R-:W-:Y:S05]  /*0070*/  @P0 EXIT ;  /* 0x000000000000094d */ /* 0x000fea0003800000 */
[----:B------:R-:W0:Y:S01]  /*0080*/  LDC.64 R4, c[0x0][0x380] ;  /* 0x0000e000ff047b82 */ /* 0x000e220000000a00 */
[----:B------:R-:W1:Y:S01]  /*0090*/  LDCU.64 UR4, c[0x0][0x358] ;  /* 0x00006b00ff0477ac */ /* 0x000e620008000a00 */
[----:B0-----:R-:W-:-:S05]  /*00a0*/  IMAD.WIDE R4, R3, 0x4, R4 ;  /* 0x0000000403047825 */ /* 0x001fca00078e0204 */
[----:B-1----:R-:W2:Y:S01]  /*00b0*/  LDG.E R0, desc[UR4][R4.64] ;  /* 0x0000000404007981 */ /* 0x002ea2000c1e1900 */
[----:B------:R-:W-:Y:S01]  /*00c0*/  IMAD.MOV.U32 R3, RZ, RZ, 0x3bbb989d ;  /* 0x3bbb989dff037424 */ /* 0x000fe200078e00ff */
[----:B------:R-:W-:Y:S01]  /*00d0*/  BSSY.RECONVERGENT B0, `(.L_x_0) ;  /* 0x0000015000007945 */ /* 0x000fe20003800200 */
[----:B------:R-:W-:Y:S02]  /*00e0*/  IMAD.MOV.U32 R7, RZ, RZ, 0x437c0000 ;  /* 0x437c0000ff077424 */ /* 0x000fe400078e00ff */
[----:B--2---:R-:W-:-:S04]  /*00f0*/  FFMA.SAT R2, R0, -R3, 0.5 ;  /* 0x3f00000000027423 */ /* 0x004fc80000002803 */
[----:B------:R-:W-:-:S04]  /*0100*/  FFMA.RM R2, R2, R7, 12582913 ;  /* 0x4b40000102027423 */ /* 0x000fc80000004007 */
[C---:B------:R-:W-:Y:S01]  /*0110*/  FADD R3, R2.reuse, -12583039 ;  /* 0xcb40007f02037421 */ /* 0x040fe20000000000 */
[----:B------:R-:W-:-:S03]  /*0120*/  SHF.L.U32 R2, R2, 0x17, RZ ;  /* 0x0000001702027819 */ /* 0x000fc600000006ff */
[----:B------:R-:W-:-:S04]  /*0130*/  FFMA R3, R0, -1.4426950216293334961, -R3 ;  /* 0xbfb8aa3b00037823 */ /* 0x000fc80000000803 */
[----:B------:R-:W-:-:S06]  /*0140*/  FFMA R3, R0, -1.925963033500011079e-08, R3 ;  /* 0xb2a5706000037823 */ /* 0x000fcc0000000003 */
[----:B------:R-:W0:Y:S02]  /*0150*/  MUFU.EX2 R3, R3 ;  /* 0x0000000300037308 */ /* 0x000e240000000800 */
[----:B0-----:R-:W-:-:S04]  /*0160*/  FFMA R0, R2, R3, 1 ;  /* 0x3f80000002007423 */ /* 0x001fc80000000003 */
[----:B------:R-:W-:-:S05]  /*0170*/  VIADD R2, R0, 0x1800000 ;  /* 0x0180000000027836 */ /* 0x000fca0000000000 */
[----:B------:R-:W-:-:S04]  /*0180*/  LOP3.LUT R2, R2, 0x7f800000, RZ, 0xc0, !PT ;  /* 0x7f80000002027812 */ /* 0x000fc800078ec0ff */
[----:B------:R-:W-:-:S13]  /*0190*/  ISETP.GT.U32.AND P0, PT, R2, 0x1ffffff, PT ;  /* 0x01ffffff0200780c */ /* 0x000fda0003f04070 */
[----:B------:R-:W-:Y:S05]  /*01a0*/  @P0 BRA `(.L_x_1) ;  /* 0x00000000000c0947 */ /* 0x000fea0003800000 */
[----:B------:R-:W-:-:S07]  /*01b0*/  MOV R6, 0x1d0 ;  /* 0x000001d000067802 */ /* 0x000fce0000000f00 */
[----:B------:R-:W-:Y:S05]  /*01c0*/  CALL.REL.NOINC `($__internal_0_$__cuda_sm20_rcp_rn_f32_slowpath) ;  /* 0x0000000000207944 */ /* 0x000fea0003c00000 */
[----:B------:R-:W-:Y:S05]  /*01d0*/  BRA `(.L_x_2) ;  /* 0x0000000000107947 */ /* 0x000fea0003800000 */
.L_x_1:
[----:B------:R-:W0:Y:S02]  /*01e0*/  MUFU.RCP R3, R0 ;  /* 0x0000000000037308 */ /* 0x000e240000001000 */
[----:B0-----:R-:W-:-:S04]  /*01f0*/  FFMA R2, R0, R3, -1 ;  /* 0xbf80000000027423 */ /* 0x001fc80000000003 */
[----:B------:R-:W-:-:S04]  /*0200*/  FADD.FTZ R2, -R2, -RZ ;  /* 0x800000ff02027221 */ /* 0x000fc80000010100 */
[----:B------:R-:W-:-:S07]  /*0210*/  FFMA R3, R3, R2, R3 ;  /* 0x0000000203037223 */ /* 0x000fce0000000003 */
.L_x_2:
[----:B------:R-:W-:Y:S05]  /*0220*/  BSYNC.RECONVERGENT B0 ;  /* 0x0000000000007941 */ /* 0x000fea0003800200 */
.L_x_0:
[----:B------:R-:W-:Y:S01]  /*0230*/  STG.E desc[UR4][R4.64], R3 ;  /* 0x0000000304007986 */ /* 0x000fe2000c101904 */
[----:B------:R-:W-:Y:S05]  /*0240*/  EXIT ;  /* 0x000000000000794d */ /* 0x000fea0003800000 */
        .weak           $__internal_0_$__cuda_sm20_rcp_rn_f32_slowpath
        .type           $__internal_0_$__cuda_sm20_rcp_rn_f32_slowpath,@function
        .size           $__internal_0_$__cuda_sm20_rcp_rn_f32_slowpath,(.L_x_8 - $__internal_0_$__cuda_sm20_rcp_rn_f32_slowpath)
$__internal_0_$__cuda_sm20_rcp_rn_f32_slowpath:
[----:B------:R-:W-:Y:S01]  /*0250*/  IMAD.SHL.U32 R2, R0, 0x2, RZ ;  /* 0x0000000200027824 */ /* 0x000fe200078e00ff */
[----:B------:R-:W-:Y:S04]  /*0260*/  BSSY.RECONVERGENT B1, `(.L_x_3) ;  /* 0x0000030000017945 */ /* 0x000fe80003800200 */
[----:B------:R-:W-:-:S04]  /*0270*/  SHF.R.U32.HI R2, RZ, 0x18, R2 ;  /* 0x00000018ff027819 */ /* 0x000fc80000011602 */
[----:B------:R-:W-:-:S13]  /*0280*/  ISETP.NE.U32.AND P0, PT, R2, RZ, PT ;  /* 0x000000ff0200720c */ /* 0x000fda0003f05070 */
[----:B------:R-:W-:Y:S05]  /*0290*/  @P0 BRA `(.L_x_4) ;  /* 0x0000000000280947 */ /* 0x000fea0003800000 */
[----:B------:R-:W-:-:S04]  /*02a0*/  SHF.L.U32 R2, R0, 0x1, RZ ;  /* 0x0000000100027819 */ /* 0x000fc800000006ff */
[----:B------:R-:W-:-:S13]  /*02b0*/  ISETP.NE.AND P0, PT, R2, RZ, PT ;  /* 0x000000ff0200720c */ /* 0x000fda0003f05270 */
[----:B------:R-:W-:Y:S01]  /*02c0*/  @P0 FFMA R7, R0, 1.84467440737095516160e+19, RZ ;  /* 0x5f80000000070823 */ /* 0x000fe200000000ff */
[----:B------:R-:W-:Y:S08]  /*02d0*/  @!P0 MUFU.RCP R3, R0 ;  /* 0x0000000000038308 */ /* 0x000ff00000001000 */
[----:B------:R-:W0:Y:S02]  /*02e0*/  @P0 MUFU.RCP R2, R7 ;  /* 0x0000000700020308 */ /* 0x000e240000001000 */
[----:B0-----:R-:W-:-:S04]  /*02f0*/  @P0 FFMA R8, R7, R2, -1 ;  /* 0xbf80000007080423 */ /* 0x001fc80000000002 */
[----:B------:R-:W-:-:S04]  /*0300*/  @P0 FADD.FTZ R9, -R8, -RZ ;  /* 0x800000ff08090221 */ /* 0x000fc80000010100 */
[----:B------:R-:W-:-:S04]  /*0310*/  @P0 FFMA R2, R2, R9, R2 ;  /* 0x0000000902020223 */ /* 0x000fc80000000002 */
[----:B------:R-:W-:Y:S01]  /*0320*/  @P0 FFMA R3, R2, 1.84467440737095516160e+19, RZ ;  /* 0x5f80000002030823 */ /* 0x000fe200000000ff */
[----:B------:R-:W-:Y:S06]  /*0330*/  BRA `(.L_x_5) ;  /* 0x0000000000887947 */ /* 0x000fec0003800000 */
.L_x_4:
[----:B------:R-:W-:-:S05]  /*0340*/  VIADD R3, R2, 0xffffff03 ;  /* 0xffffff0302037836 */ /* 0x000fca0000000000 */
[----:B------:R-:W-:-:S13]  /*0350*/  ISETP.GT.U32.AND P0, PT, R3, 0x1, PT ;  /* 0x000000010300780c */ /* 0x000fda0003f04070 */
[----:B------:R-:W-:Y:S05]  /*0360*/  @P0 BRA `(.L_x_6) ;  /* 0x0000000000780947 */ /* 0x000fea0003800000 */
[----:B------:R-:W-:Y:S01]  /*0370*/  LOP3.LUT R7, R0, 0x7fffff, RZ, 0xc0, !PT ;  /* 0x007fffff00077812 */ /* 0x000fe200078ec0ff */
[----:B------:R-:W-:-:S03]  /*0380*/  IMAD.MOV.U32 R12, RZ, RZ, 0x3 ;  /* 0x00000003ff0c7424 */ /* 0x000fc600078e00ff */
[----:B------:R-:W-:Y:S02]  /*0390*/  LOP3.LUT R7, R7, 0x3f800000, RZ, 0xfc, !PT ;  /* 0x3f80000007077812 */ /* 0x000fe400078efcff */
[----:B------:R-:W-:Y:S02]  /*03a0*/  SHF.L.U32 R11, R12, R3, RZ ;  /* 0x000000030c0b7219 */ /* 0x000fe400000006ff */
[----:B------:R-:W0:Y:S02]  /*03b0*/  MUFU.RCP R8, R7 ;  /* 0x0000000700087308 */ /* 0x000e240000001000 */
[----:B0-----:R-:W-:-:S04]  /*03c0*/  FFMA R9, R7, R8, -1 ;  /* 0xbf80000007097423 */ /* 0x001fc80000000008 */
[----:B------:R-:W-:-:S04]  /*03d0*/  FADD.FTZ R9, -R9, -RZ ;  /* 0x800000ff09097221 */ /* 0x000fc80000010100 */
[CCC-:B------:R-:W-:Y:S01]  /*03e0*/  FFMA.RM R10, R8.reuse, R9.reuse, R8.reuse ;  /* 0x00000009080a7223 */ /* 0x1c0fe20000004008 */
[----:B------:R-:W-:-:S04]  /*03f0*/  FFMA.RP R9, R8, R9, R8 ;  /* 0x0000000908097223 */ /* 0x000fc80000008008 */
[C---:B------:R-:W-:Y:S02]  /*0400*/  LOP3.LUT R8, R10.reuse, 0x7fffff, RZ, 0xc0, !PT ;  /* 0x007fffff0a087812 */ /* 0x040fe400078ec0ff */
[----:B------:R-:W-:Y:S02]  /*0410*/  FSETP.NEU.FTZ.AND P0, PT, R10, R9, PT ;  /* 0x000000090a00720b */ /* 0x000fe40003f1d000 */
[----:B------:R-:W-:Y:S02]  /*0420*/  LOP3.LUT R8, R8, 0x800000, RZ, 0xfc, !PT ;  /* 0x0080000008087812 */ /* 0x000fe400078efcff */
[----:B------:R-:W-:Y:S02]  /*0430*/  SEL R9, RZ, 0xffffffff, !P0 ;  /* 0xffffffffff097807 */ /* 0x000fe40004000000 */
[----:B------:R-:W-:Y:S02]  /*0440*/  LOP3.LUT R10, R11, R8, RZ, 0xc0, !PT ;  /* 0x000000080b0a7212 */ /* 0x000fe400078ec0ff */
[----:B------:R-:W-:-:S02]  /*0450*/  IADD3 R9, PT, PT, -R9, RZ, RZ ;  /* 0x000000ff09097210 */ /* 0x000fc40007ffe1ff */
[-C--:B------:R-:W-:Y:S02]  /*0460*/  SHF.R.U32.HI R10, RZ, R3.reuse, R10 ;  /* 0x00000003ff0a7219 */ /* 0x080fe4000001160a */
[----:B------:R-:W-:Y:S02]  /*0470*/  LOP3.LUT P1, RZ, R9, R3, R8, 0xf8, !PT ;  /* 0x0000000309ff7212 */ /* 0x000fe4000782f808 */
[C---:B------:R-:W-:Y:S02]  /*0480*/  LOP3.LUT P0, RZ, R10.reuse, 0x1, RZ, 0xc0, !PT ;  /* 0x000000010aff7812 */ /* 0x040fe4000780c0ff */
[----:B------:R-:W-:-:S04]  /*0490*/  LOP3.LUT P2, RZ, R10, 0x2, RZ, 0xc0, !PT ;  /* 0x000000020aff7812 */ /* 0x000fc8000784c0ff */
[----:B------:R-:W-:Y:S02]  /*04a0*/  PLOP3.LUT P0, PT, P0, P1, P2, 0xe0, 0x0 ;  /* 0x000000000000781c */ /* 0x000fe40000703c20 */
[----:B------:R-:W-:Y:S02]  /*04b0*/  LOP3.LUT P1, RZ, R0, 0x7fffff, RZ, 0xc0, !PT ;  /* 0x007fffff00ff7812 */ /* 0x000fe4000782c0ff */
[----:B------:R-:W-:-:S05]  /*04c0*/  SEL R3, RZ, 0x1, !P0 ;  /* 0x00000001ff037807 */ /* 0x000fca0004000000 */
[----:B------:R-:W-:-:S05]  /*04d0*/  IMAD.MOV R3, RZ, RZ, -R3 ;  /* 0x000000ffff037224 */ /* 0x000fca00078e0a03 */
[----:B------:R-:W-:Y:S01]  /*04e0*/  ISETP.GE.AND P0, PT, R3, RZ, PT ;  /* 0x000000ff0300720c */ /* 0x000fe20003f06270 */
[----:B------:R-:W-:-:S05]  /*04f0*/  VIADD R3, R2, 0xffffff04 ;  /* 0xffffff0402037836 */ /* 0x000fca0000000000 */
[----:B------:R-:W-:-:S07]  /*0500*/  SHF.R.U32.HI R3, RZ, R3, R8 ;  /* 0x00000003ff037219 */ /* 0x000fce0000011608 */
[----:B------:R-:W-:-:S05]  /*0510*/  @!P0 IADD3 R3, PT, PT, R3, 0x1, RZ ;  /* 0x0000000103038810 */ /* 0x000fca0007ffe0ff */
[----:B------:R-:W-:-:S05]  /*0520*/  @!P1 IMAD.SHL.U32 R3, R3, 0x2, RZ ;  /* 0x0000000203039824 */ /* 0x000fca00078e00ff */
[----:B------:R-:W-:Y:S01]  /*0530*/  LOP3.LUT R3, R3, 0x80000000, R0, 0xf8, !PT ;  /* 0x8000000003037812 */ /* 0x000fe200078ef800 */
[----:B------:R-:W-:Y:S06]  /*0540*/  BRA `(.L_x_5) ;  /* 0x0000000000047947 */ /* 0x000fec0003800000 */
.L_x_6:
[----:B------:R0:W1:Y:S02]  /*0550*/  MUFU.RCP R3, R0 ;  /* 0x0000000000037308 */ /* 0x0000640000001000 */
.L_x_5:
[----:B------:R-:W-:Y:S05]  /*0560*/  BSYNC.RECONVERGENT B1 ;  /* 0x0000000000017941 */ /* 0x000fea0003800200 */
.L_x_3:
[----:B------:R-:W-:-:S04]  /*0570*/  HFMA2 R7, -RZ, RZ, 0, 0 ;  /* 0x00000000ff077431 */ /* 0x000fc800000001ff */
[----:B01----:R-:W-:Y:S05]  /*0580*/  RET.REL.NODEC R6 `(sigmoid) ;  /* 0xfffffff8069c7950 */ /* 0x003fea0003c3ffff */
.L_x_7:
[----:B------:R-:W-:-:S00]  /*0590*/  BRA `(.L_x_7) ;  /* 0xfffffffc00fc7947 */ /* 0x000fc0000383ffff */
[----:B------:R-:W-:-:S00]  /*05a0*/  NOP ;  /* 0x0000000000007918 */ /* 0x000fc00000000000 */
        /* <DEDUP_REMOVED lines=13> */
.L_x_8:


//--------------------- .nv.shared.reserved.0     --------------------------
	.section	.nv.shared.reserved.0,"aw",@nobits
	.weak		__nv_reservedSMEM_offset_0_alias
	.size		__nv_reservedSMEM_offset_0_alias, 0, 64
	.other		__nv_reservedSMEM_offset_0_alias,@"STO_CUDA_RESERVED_SHARED STV_DEFAULT"
__nv_reservedSMEM_offset_0_alias:
	.zero		0
	.zero		64


//--------------------- .nv.constant0.sigmoid     --------------------------
	.section	.nv.constant0.sigmoid,"a",@progbits
	.sectionflags	@""
	.align	4
.nv.constant0.sigmoid:
	.zero		908


//--------------------- SYMBOLS --------------------------

	.type		.nv.reservedSmem.offset0,@object
	.size		.nv.reservedSmem.offset0,0x4
